	.headerflags	@"EF_CUDA_TEXMODE_UNIFIED EF_CUDA_64BIT_ADDRESS EF_CUDA_SM80 EF_CUDA_VIRTUAL_SM(EF_CUDA_SM80)"
	.elftype	@"ET_EXEC"


//--------------------- .nv.info                  --------------------------
	.section	.nv.info,"",@"SHT_CUDA_INFO"
	.align	4


	//----- nvinfo : EIATTR_REGCOUNT
	.align		4
        /*0000*/ 	.byte	0x04, 0x2f
        /*0002*/ 	.short	(.L_7 - .L_6)
	.align		4
.L_6:
        /*0004*/ 	.word	index@(triton_)
        /*0008*/ 	.word	0x00000060


	//----- nvinfo : EIATTR_MIN_STACK_SIZE
	.align		4
.L_7:
        /*000c*/ 	.byte	0x04, 0x12
        /*000e*/ 	.short	(.L_9 - .L_8)
	.align		4
.L_8:
        /*0010*/ 	.word	index@(triton_)
        /*0014*/ 	.word	0x00000000


	//----- nvinfo : EIATTR_FRAME_SIZE
	.align		4
.L_9:
        /*0018*/ 	.byte	0x04, 0x11
        /*001a*/ 	.short	(.L_11 - .L_10)
	.align		4
.L_10:
        /*001c*/ 	.word	index@(triton_)
        /*0020*/ 	.word	0x00000000


	//----- nvinfo : EIATTR_MIN_STACK_SIZE
	.align		4
.L_11:
        /*0024*/ 	.byte	0x04, 0x12
        /*0026*/ 	.short	(.L_13 - .L_12)
	.align		4
.L_12:
        /*0028*/ 	.word	index@(triton_)
        /*002c*/ 	.word	0x00000000
.L_13:


//--------------------- .nv.info.triton_          --------------------------
	.section	.nv.info.triton_,"",@"SHT_CUDA_INFO"
	.sectionflags	@""
	.align	4


	//----- nvinfo : EIATTR_CUDA_API_VERSION
	.align		4
        /*0000*/ 	.byte	0x04, 0x37
        /*0002*/ 	.short	(.L_15 - .L_14)
.L_14:
        /*0004*/ 	.word	0x0000007c


	//----- nvinfo : EIATTR_SW2861232_WAR
	.align		4
.L_15:
        /*0008*/ 	.byte	0x01, 0x35
	.zero		2


	//----- nvinfo : EIATTR_PARAM_CBANK
	.align		4
        /*000c*/ 	.byte	0x04, 0x0a
        /*000e*/ 	.short	(.L_17 - .L_16)
	.align		4
.L_16:
        /*0010*/ 	.word	index@(.nv.constant0.triton_)
        /*0014*/ 	.short	0x0160
        /*0016*/ 	.short	0x005c


	//----- nvinfo : EIATTR_CBANK_PARAM_SIZE
	.align		4
.L_17:
        /*0018*/ 	.byte	0x03, 0x19
        /*001a*/ 	.short	0x005c


	//----- nvinfo : EIATTR_KPARAM_INFO
	.align		4
        /*001c*/ 	.byte	0x04, 0x17
        /*001e*/ 	.short	(.L_19 - .L_18)
.L_18:
        /*0020*/ 	.word	0x00000000
        /*0024*/ 	.short	0x000b
        /*0026*/ 	.short	0x0058
        /*0028*/ 	.byte	0x00, 0xf0, 0x11, 0x00


	//----- nvinfo : EIATTR_KPARAM_INFO
	.align		4
.L_19:
        /*002c*/ 	.byte	0x04, 0x17
        /*002e*/ 	.short	(.L_21 - .L_20)
.L_20:
        /*0030*/ 	.word	0x00000000
        /*0034*/ 	.short	0x000a
        /*0036*/ 	.short	0x0050
        /*0038*/ 	.byte	0x00, 0xf0, 0x21, 0x00


	//----- nvinfo : EIATTR_KPARAM_INFO
	.align		4
.L_21:
        /*003c*/ 	.byte	0x04, 0x17
        /*003e*/ 	.short	(.L_23 - .L_22)
.L_22:
        /*0040*/ 	.word	0x00000000
        /*0044*/ 	.short	0x0009
        /*0046*/ 	.short	0x0048
        /*0048*/ 	.byte	0x00, 0xf0, 0x21, 0x00


	//----- nvinfo : EIATTR_KPARAM_INFO
	.align		4
.L_23:
        /*004c*/ 	.byte	0x04, 0x17
        /*004e*/ 	.short	(.L_25 - .L_24)
.L_24:
        /*0050*/ 	.word	0x00000000
        /*0054*/ 	.short	0x0008
        /*0056*/ 	.short	0x0040
        /*0058*/ 	.byte	0x00, 0xf0, 0x21, 0x00


	//----- nvinfo : EIATTR_KPARAM_INFO
	.align		4
.L_25:
        /*005c*/ 	.byte	0x04, 0x17
        /*005e*/ 	.short	(.L_27 - .L_26)
.L_26:
        /*0060*/ 	.word	0x00000000
        /*0064*/ 	.short	0x0007
        /*0066*/ 	.short	0x0038
        /*0068*/ 	.byte	0x00, 0xf0, 0x21, 0x00


	//----- nvinfo : EIATTR_KPARAM_INFO
	.align		4
.L_27:
        /*006c*/ 	.byte	0x04, 0x17
        /*006e*/ 	.short	(.L_29 - .L_28)
.L_28:
        /*0070*/ 	.word	0x00000000
        /*0074*/ 	.short	0x0006
        /*0076*/ 	.short	0x0030
        /*0078*/ 	.byte	0x00, 0xf0, 0x21, 0x00


	//----- nvinfo : EIATTR_KPARAM_INFO
	.align		4
.L_29:
        /*007c*/ 	.byte	0x04, 0x17
        /*007e*/ 	.short	(.L_31 - .L_30)
.L_30:
        /*0080*/ 	.word	0x00000000
        /*0084*/ 	.short	0x0005
        /*0086*/ 	.short	0x0028
        /*0088*/ 	.byte	0x00, 0xf0, 0x21, 0x00


	//----- nvinfo : EIATTR_KPARAM_INFO
	.align		4
.L_31:
        /*008c*/ 	.byte	0x04, 0x17
        /*008e*/ 	.short	(.L_33 - .L_32)
.L_32:
        /*0090*/ 	.word	0x00000000
        /*0094*/ 	.short	0x0004
        /*0096*/ 	.short	0x0020
        /*0098*/ 	.byte	0x00, 0xf0, 0x21, 0x00


	//----- nvinfo : EIATTR_KPARAM_INFO
	.align		4
.L_33:
        /*009c*/ 	.byte	0x04, 0x17
        /*009e*/ 	.short	(.L_35 - .L_34)
.L_34:
        /*00a0*/ 	.word	0x00000000
        /*00a4*/ 	.short	0x0003
        /*00a6*/ 	.short	0x0018
        /*00a8*/ 	.byte	0x00, 0xf0, 0x21, 0x00


	//----- nvinfo : EIATTR_KPARAM_INFO
	.align		4
.L_35:
        /*00ac*/ 	.byte	0x04, 0x17
        /*00ae*/ 	.short	(.L_37 - .L_36)
.L_36:
        /*00b0*/ 	.word	0x00000000
        /*00b4*/ 	.short	0x0002
        /*00b6*/ 	.short	0x0010
        /*00b8*/ 	.byte	0x00, 0xf0, 0x21, 0x00


	//----- nvinfo : EIATTR_KPARAM_INFO
	.align		4
.L_37:
        /*00bc*/ 	.byte	0x04, 0x17
        /*00be*/ 	.short	(.L_39 - .L_38)
.L_38:
        /*00c0*/ 	.word	0x00000000
        /*00c4*/ 	.short	0x0001
        /*00c6*/ 	.short	0x0008
        /*00c8*/ 	.byte	0x00, 0xf0, 0x21, 0x00


	//----- nvinfo : EIATTR_KPARAM_INFO
	.align		4
.L_39:
        /*00cc*/ 	.byte	0x04, 0x17
        /*00ce*/ 	.short	(.L_41 - .L_40)
.L_40:
        /*00d0*/ 	.word	0x00000000
        /*00d4*/ 	.short	0x0000
        /*00d6*/ 	.short	0x0000
        /*00d8*/ 	.byte	0x00, 0xf0, 0x21, 0x00


	//----- nvinfo : EIATTR_MAXREG_COUNT
	.align		4
.L_41:
        /*00dc*/ 	.byte	0x03, 0x1b
        /*00de*/ 	.short	0x00ff


	//----- nvinfo : EIATTR_EXTERNS
	.align		4
        /*00e0*/ 	.byte	0x04, 0x0f
        /*00e2*/ 	.short	(.L_43 - .L_42)


	//   ....[0]....
	.align		4
.L_42:
        /*00e4*/ 	.word	index@(__assertfail)


	//----- nvinfo : EIATTR_SYSCALL_OFFSETS
	.align		4
.L_43:
        /*00e8*/ 	.byte	0x04, 0x46
        /*00ea*/ 	.short	(.L_45 - .L_44)


	//   ....[0]....
.L_44:
        /*00ec*/ 	.word	0x00000780


	//   ....[1]....
        /*00f0*/ 	.word	0x00000a80


	//----- nvinfo : EIATTR_EXIT_INSTR_OFFSETS
	.align		4
.L_45:
        /*00f4*/ 	.byte	0x04, 0x1c
        /*00f6*/ 	.short	(.L_47 - .L_46)


	//   ....[0]....
.L_46:
        /*00f8*/ 	.word	0x00000d80


	//----- nvinfo : EIATTR_MAX_THREADS
	.align		4
.L_47:
        /*00fc*/ 	.byte	0x04, 0x05
        /*00fe*/ 	.short	(.L_49 - .L_48)
.L_48:
        /*0100*/ 	.word	0x00000080
        /*0104*/ 	.word	0x00000001
        /*0108*/ 	.word	0x00000001


	//----- nvinfo : EIATTR_CRS_STACK_SIZE
	.align		4
.L_49:
        /*010c*/ 	.byte	0x04, 0x1e
        /*010e*/ 	.short	(.L_51 - .L_50)
.L_50:
        /*0110*/ 	.word	0x00000000
.L_51:


//--------------------- .nv.callgraph             --------------------------
	.section	.nv.callgraph,"",@"SHT_CUDA_CALLGRAPH"
	.align	4
	.sectionentsize	8
	.align		4
        /*0000*/ 	.word	0x00000000
	.align		4
        /*0004*/ 	.word	0xffffffff
	.align		4
        /*0008*/ 	.word	index@(triton_)
	.align		4
        /*000c*/ 	.word	index@(__assertfail)
	.align		4
        /*0010*/ 	.word	0x00000000
	.align		4
        /*0014*/ 	.word	0xfffffffe
	.align		4
        /*0018*/ 	.word	0x00000000
	.align		4
        /*001c*/ 	.word	0xfffffffd
	.align		4
        /*0020*/ 	.word	0x00000000
	.align		4
        /*0024*/ 	.word	0xfffffffc


//--------------------- .nv.rel.action            --------------------------
	.section	.nv.rel.action,"",@"SHT_CUDA_RELOCINFO"
	.align	8
	.sectionentsize	8
        /*0000*/ 	.byte	0x73, 0x00, 0x00, 0x00, 0x00, 0x00, 0x00, 0x00, 0x00, 0x00, 0x00, 0x11, 0x25, 0x00, 0x05, 0x36


//--------------------- .nv.constant4             --------------------------
	.section	.nv.constant4,"a",@progbits
	.align	8
	.align		8
.nv.constant4:
        /*0000*/ 	.dword	__assertfail
	.align		8
        /*0008*/ 	.dword	assertFunc_1
	.align		8
        /*0010*/ 	.dword	assertFile_1
	.align		8
        /*0018*/ 	.dword	assertMessage_1
	.align		8
        /*0020*/ 	.dword	assertFunc_0
	.align		8
        /*0028*/ 	.dword	assertFile_0
	.align		8
        /*0030*/ 	.dword	assertMessage_0


//--------------------- .nv.constant0.triton_     --------------------------
	.section	.nv.constant0.triton_,"a",@progbits
	.sectionflags	@""
	.align	4
.nv.constant0.triton_:
	.zero		444


//--------------------- .text.triton_             --------------------------
	.section	.text.triton_,"ax",@progbits
	.sectioninfo	@"SHI_REGISTERS=96"
	.align	128
        .global         triton_
        .type           triton_,@function
        .size           triton_,(.L_x_5 - triton_)
        .other          triton_,@"STO_CUDA_ENTRY STV_DEFAULT"
triton_:
.text.triton_:
[----:B------:R-:W-:Y:S02]  /*0000*/  IMAD.MOV.U32 R1, RZ, RZ, c[0x0][0x28] ;  /* 0x00000a00ff017624 */ /* 0x000fe400078e00ff */
[----:B------:R-:W0:Y:S01]  /*0010*/  S2R R0, SR_TID.X ;  /* 0x0000000000007919 */ /* 0x000e220000002100 */
[----:B------:R-:W-:Y:S01]  /*0020*/  IMAD.MOV.U32 R93, RZ, RZ, 0x8 ;  /* 0x00000008ff5d7424 */ /* 0x000fe200078e00ff */
[----:B------:R-:W-:Y:S02]  /*0030*/  ULDC.64 UR36, c[0x0][0x118] ;  /* 0x0000460000247ab9 */ /* 0x000fe40000000a00 */
[----:B------:R-:W1:Y:S01]  /*0040*/  S2R R85, SR_CTAID.X ;  /* 0x0000000000557919 */ /* 0x000e620000002500 */
[----:B0-----:R-:W-:-:S05]  /*0050*/  IMAD.SHL.U32 R0, R0, 0x4, RZ ;  /* 0x0000000400007824 */ /* 0x001fca00078e00ff */
[----:B------:R-:W-:-:S05]  /*0060*/  LOP3.LUT R0, R0, 0x1fc, RZ, 0xc0, !PT ;  /* 0x000001fc00007812 */ /* 0x000fca00078ec0ff */
[----:B-1----:R-:W-:-:S05]  /*0070*/  IMAD R85, R85, 0x400, R0 ;  /* 0x0000040055557824 */ /* 0x002fca00078e0200 */
[----:B------:R-:W-:Y:S02]  /*0080*/  SHF.R.S32.HI R0, RZ, 0x1f, R85 ;  /* 0x0000001fff007819 */ /* 0x000fe40000011455 */
[----:B------:R-:W-:Y:S02]  /*0090*/  IADD3 R76, R85, 0x200, RZ ;  /* 0x00000200554c7810 */ /* 0x000fe40007ffe0ff */
[C---:B------:R-:W-:Y:S02]  /*00a0*/  LEA.HI R14, R0.reuse, R85, RZ, 0xe ;  /* 0x00000055000e7211 */ /* 0x040fe400078f70ff */
[----:B------:R-:W-:Y:S02]  /*00b0*/  LEA.HI R0, R0, R76, RZ, 0xe ;  /* 0x0000004c00007211 */ /* 0x000fe400078f70ff */
[----:B------:R-:W-:Y:S02]  /*00c0*/  SHF.R.S32.HI R86, RZ, 0xe, R14 ;  /* 0x0000000eff567819 */ /* 0x000fe4000001140e */
[----:B------:R-:W-:-:S03]  /*00d0*/  SHF.R.S32.HI R92, RZ, 0xe, R0 ;  /* 0x0000000eff5c7819 */ /* 0x000fc60000011400 */
[----:B------:R-:W-:-:S04]  /*00e0*/  IMAD.WIDE R2, R86, R93, c[0x0][0x160] ;  /* 0x0000580056027625 */ /* 0x000fc800078e025d */
[-C--:B------:R-:W-:Y:S02]  /*00f0*/  IMAD.WIDE R4, R92, R93.reuse, c[0x0][0x160] ;  /* 0x000058005c047625 */ /* 0x080fe400078e025d */
[----:B------:R-:W2:Y:S04]  /*0100*/  LDG.E.EL.64 R2, [R2.64] ;  /* 0x0000002402027981 */ /* 0x000ea8000c2e1b00 */
[----:B------:R-:W3:Y:S01]  /*0110*/  LDG.E.EL.64 R4, [R4.64] ;  /* 0x0000002404047981 */ /* 0x000ee2000c2e1b00 */
[----:B------:R-:W-:-:S04]  /*0120*/  IMAD.WIDE R6, R86, R93, c[0x0][0x170] ;  /* 0x00005c0056067625 */ /* 0x000fc800078e025d */
[-C--:B------:R-:W-:Y:S02]  /*0130*/  IMAD.WIDE R8, R92, R93.reuse, c[0x0][0x170] ;  /* 0x00005c005c087625 */ /* 0x080fe400078e025d */
[----:B------:R-:W4:Y:S04]  /*0140*/  LDG.E.EL.64 R6, [R6.64] ;  /* 0x0000002406067981 */ /* 0x000f28000c2e1b00 */
[----:B------:R-:W4:Y:S01]  /*0150*/  LDG.E.EL.64 R8, [R8.64] ;  /* 0x0000002408087981 */ /* 0x000f22000c2e1b00 */
[----:B------:R-:W-:-:S04]  /*0160*/  IMAD.WIDE R10, R86, R93, c[0x0][0x180] ;  /* 0x00006000560a7625 */ /* 0x000fc800078e025d */
[----:B------:R-:W-:Y:S02]  /*0170*/  IMAD.WIDE R12, R92, R93, c[0x0][0x180] ;  /* 0x000060005c0c7625 */ /* 0x000fe400078e025d */
[----:B------:R-:W4:Y:S04]  /*0180*/  LDG.E.EL.64 R10, [R10.64] ;  /* 0x000000240a0a7981 */ /* 0x000f28000c2e1b00 */
[----:B------:R-:W4:Y:S01]  /*0190*/  LDG.E.EL.64 R12, [R12.64] ;  /* 0x000000240c0c7981 */ /* 0x000f22000c2e1b00 */
[----:B------:R-:W-:-:S05]  /*01a0*/  LOP3.LUT R15, R0, 0xffffc000, RZ, 0xc0, !PT ;  /* 0xffffc000000f7812 */ /* 0x000fca00078ec0ff */
[----:B------:R-:W-:Y:S01]  /*01b0*/  IMAD.IADD R76, R76, 0x1, -R15 ;  /* 0x000000014c4c7824 */ /* 0x000fe200078e0a0f */
[----:B------:R-:W-:-:S05]  /*01c0*/  LOP3.LUT R22, R14, 0xffffc000, RZ, 0xc0, !PT ;  /* 0xffffc0000e167812 */ /* 0x000fca00078ec0ff */
[----:B------:R-:W-:Y:S01]  /*01d0*/  IMAD.IADD R22, R85, 0x1, -R22 ;  /* 0x0000000155167824 */ /* 0x000fe200078e0a16 */
[----:B--2---:R-:W-:Y:S02]  /*01e0*/  SHF.R.U32.HI R19, RZ, 0x14, R3 ;  /* 0x00000014ff137819 */ /* 0x004fe40000011603 */
[----:B---3--:R-:W-:Y:S02]  /*01f0*/  SHF.R.U32.HI R17, RZ, 0x14, R5 ;  /* 0x00000014ff117819 */ /* 0x008fe40000011605 */
[----:B------:R-:W-:Y:S02]  /*0200*/  LOP3.LUT R19, R19, 0x800, RZ, 0xc0, !PT ;  /* 0x0000080013137812 */ /* 0x000fe400078ec0ff */
[----:B------:R-:W-:Y:S02]  /*0210*/  LOP3.LUT R17, R17, 0x800, RZ, 0xc0, !PT ;  /* 0x0000080011117812 */ /* 0x000fe400078ec0ff */
[----:B------:R-:W-:Y:S02]  /*0220*/  IADD3 R18, P0, R2, R19, RZ ;  /* 0x0000001302127210 */ /* 0x000fe40007f1e0ff */
[----:B------:R-:W-:-:S02]  /*0230*/  IADD3 R2, P1, R4, R17, RZ ;  /* 0x0000001104027210 */ /* 0x000fc40007f3e0ff */
[----:B----4-:R-:W-:Y:S01]  /*0240*/  SHF.R.U32.HI R0, RZ, 0x14, R7 ;  /* 0x00000014ff007819 */ /* 0x010fe20000011607 */
[----:B------:R-:W-:Y:S01]  /*0250*/  IMAD.X R17, RZ, RZ, R3, P0 ;  /* 0x000000ffff117224 */ /* 0x000fe200000e0603 */
[----:B------:R-:W-:Y:S01]  /*0260*/  SHF.R.U32.HI R3, RZ, 0x14, R9 ;  /* 0x00000014ff037819 */ /* 0x000fe20000011609 */
[----:B------:R-:W-:Y:S01]  /*0270*/  IMAD.X R15, RZ, RZ, R5, P1 ;  /* 0x000000ffff0f7224 */ /* 0x000fe200008e0605 */
[----:B------:R-:W-:Y:S02]  /*0280*/  LEA R68, P0, R18, c[0x0][0x168], 0x10 ;  /* 0x00005a0012447a11 */ /* 0x000fe400078080ff */
[----:B------:R-:W-:Y:S02]  /*0290*/  LOP3.LUT R5, R0, 0x800, RZ, 0xc0, !PT ;  /* 0x0000080000057812 */ /* 0x000fe400078ec0ff */
[----:B------:R-:W-:Y:S02]  /*02a0*/  LEA R60, P1, R2, c[0x0][0x168], 0x10 ;  /* 0x00005a00023c7a11 */ /* 0x000fe400078280ff */
[----:B------:R-:W-:-:S02]  /*02b0*/  LOP3.LUT R3, R3, 0x800, RZ, 0xc0, !PT ;  /* 0x0000080003037812 */ /* 0x000fc400078ec0ff */
[----:B------:R-:W-:Y:S02]  /*02c0*/  LEA.HI.X R69, R18, c[0x0][0x16c], R17, 0x10, P0 ;  /* 0x00005b0012457a11 */ /* 0x000fe400000f8411 */
[----:B------:R-:W-:Y:S01]  /*02d0*/  IADD3 R16, P2, R6, R5, RZ ;  /* 0x0000000506107210 */ /* 0x000fe20007f5e0ff */
[----:B------:R-:W-:Y:S01]  /*02e0*/  IMAD.WIDE R4, R92, R93, c[0x0][0x190] ;  /* 0x000064005c047625 */ /* 0x000fe200078e025d */
[----:B------:R-:W-:Y:S02]  /*02f0*/  LEA.HI.X R61, R2, c[0x0][0x16c], R15, 0x10, P1 ;  /* 0x00005b00023d7a11 */ /* 0x000fe400008f840f */
[----:B------:R-:W-:Y:S01]  /*0300*/  IADD3 R8, P0, R8, R3, RZ ;  /* 0x0000000308087210 */ /* 0x000fe20007f1e0ff */
[----:B------:R-:W-:Y:S02]  /*0310*/  IMAD.WIDE R2, R86, R93, c[0x0][0x190] ;  /* 0x0000640056027625 */ /* 0x000fe400078e025d */
[----:B------:R-:W2:Y:S02]  /*0320*/  LDG.E.EL.64 R4, [R4.64] ;  /* 0x0000002404047981 */ /* 0x000ea4000c2e1b00 */
[----:B------:R-:W-:Y:S01]  /*0330*/  IMAD.X R17, RZ, RZ, R7, P2 ;  /* 0x000000ffff117224 */ /* 0x000fe200010e0607 */
[----:B------:R-:W-:Y:S01]  /*0340*/  SHF.R.U32.HI R7, RZ, 0x14, R13 ;  /* 0x00000014ff077819 */ /* 0x000fe2000001160d */
[----:B------:R-:W3:Y:S01]  /*0350*/  LDG.E.EL.64 R2, [R2.64] ;  /* 0x0000002402027981 */ /* 0x000ee2000c2e1b00 */
[----:B------:R-:W-:Y:S01]  /*0360*/  IMAD.X R15, RZ, RZ, R9, P0 ;  /* 0x000000ffff0f7224 */ /* 0x000fe200000e0609 */
[----:B------:R-:W-:-:S02]  /*0370*/  SHF.R.U32.HI R9, RZ, 0x14, R11 ;  /* 0x00000014ff097819 */ /* 0x000fc4000001160b */
[----:B------:R-:W-:Y:S02]  /*0380*/  LOP3.LUT R7, R7, 0x800, RZ, 0xc0, !PT ;  /* 0x0000080007077812 */ /* 0x000fe400078ec0ff */
[----:B------:R-:W-:Y:S02]  /*0390*/  LOP3.LUT R9, R9, 0x800, RZ, 0xc0, !PT ;  /* 0x0000080009097812 */ /* 0x000fe400078ec0ff */
[----:B------:R-:W-:Y:S02]  /*03a0*/  IADD3 R0, P3, R12, R7, RZ ;  /* 0x000000070c007210 */ /* 0x000fe40007f7e0ff */
[----:B------:R-:W-:Y:S02]  /*03b0*/  IADD3 R6, P2, R10, R9, RZ ;  /* 0x000000090a067210 */ /* 0x000fe40007f5e0ff */
[----:B------:R-:W-:Y:S02]  /*03c0*/  LEA R52, P0, R16, c[0x0][0x178], 0x10 ;  /* 0x00005e0010347a11 */ /* 0x000fe400078080ff */
[----:B------:R-:W-:Y:S01]  /*03d0*/  LEA R44, P1, R8, c[0x0][0x178], 0x10 ;  /* 0x00005e00082c7a11 */ /* 0x000fe200078280ff */
[----:B------:R-:W-:Y:S01]  /*03e0*/  IMAD.X R11, RZ, RZ, R11, P2 ;  /* 0x000000ffff0b7224 */ /* 0x000fe200010e060b */
[----:B------:R-:W-:Y:S01]  /*03f0*/  LEA.HI.X R53, R16, c[0x0][0x17c], R17, 0x10, P0 ;  /* 0x00005f0010357a11 */ /* 0x000fe200000f8411 */
[----:B------:R-:W-:Y:S01]  /*0400*/  IMAD.X R13, RZ, RZ, R13, P3 ;  /* 0x000000ffff0d7224 */ /* 0x000fe200018e060d */
[----:B------:R-:W-:-:S02]  /*0410*/  LEA.HI.X R45, R8, c[0x0][0x17c], R15, 0x10, P1 ;  /* 0x00005f00082d7a11 */ /* 0x000fc400008f840f */
[----:B------:R-:W-:Y:S02]  /*0420*/  LEA R36, P0, R6, c[0x0][0x188], 0x10 ;  /* 0x0000620006247a11 */ /* 0x000fe400078080ff */
[----:B------:R-:W-:Y:S02]  /*0430*/  LEA R28, P1, R0, c[0x0][0x188], 0x10 ;  /* 0x00006200001c7a11 */ /* 0x000fe400078280ff */
[----:B------:R-:W-:Y:S02]  /*0440*/  LEA.HI.X R37, R6, c[0x0][0x18c], R11, 0x10, P0 ;  /* 0x0000630006257a11 */ /* 0x000fe400000f840b */
[----:B------:R-:W-:Y:S01]  /*0450*/  LEA.HI.X R29, R0, c[0x0][0x18c], R13, 0x10, P1 ;  /* 0x00006300001d7a11 */ /* 0x000fe200008f840d */
[----:B------:R-:W-:-:S04]  /*0460*/  IMAD.WIDE R86, R86, R93, c[0x0][0x1a0] ;  /* 0x0000680056567625 */ /* 0x000fc800078e025d */
[----:B------:R-:W-:Y:S02]  /*0470*/  IMAD.WIDE R92, R92, R93, c[0x0][0x1a0] ;  /* 0x000068005c5c7625 */ /* 0x000fe400078e025d */
[----:B------:R-:W5:Y:S02]  /*0480*/  LDG.E.EL.64 R86, [R86.64] ;  /* 0x0000002456567981 */ /* 0x000f64000c2e1b00 */
[----:B------:R-:W-:Y:S02]  /*0490*/  IMAD.WIDE R68, R22, 0x4, R68 ;  /* 0x0000000416447825 */ /* 0x000fe400078e0244 */
[----:B------:R-:W5:Y:S02]  /*04a0*/  LDG.E.EL.64 R92, [R92.64] ;  /* 0x000000245c5c7981 */ /* 0x000f64000c2e1b00 */
[----:B------:R-:W-:Y:S02]  /*04b0*/  IMAD.WIDE R60, R76, 0x4, R60 ;  /* 0x000000044c3c7825 */ /* 0x000fe400078e023c */
[----:B------:R-:W5:Y:S02]  /*04c0*/  LDG.E.128 R68, [R68.64] ;  /* 0x0000002444447981 */ /* 0x000f64000c1e1d00 */
[----:B------:R-:W-:-:S02]  /*04d0*/  IMAD.WIDE R52, R22, 0x4, R52 ;  /* 0x0000000416347825 */ /* 0x000fc400078e0234 */
[----:B------:R-:W5:Y:S02]  /*04e0*/  LDG.E.128 R60, [R60.64] ;  /* 0x000000243c3c7981 */ /* 0x000f64000c1e1d00 */
[----:B------:R-:W-:Y:S02]  /*04f0*/  IMAD.WIDE R44, R76, 0x4, R44 ;  /* 0x000000044c2c7825 */ /* 0x000fe400078e022c */
[----:B------:R-:W5:Y:S02]  /*0500*/  LDG.E.128 R52, [R52.64] ;  /* 0x0000002434347981 */ /* 0x000f64000c1e1d00 */
[----:B------:R-:W-:Y:S02]  /*0510*/  IMAD.WIDE R36, R22, 0x4, R36 ;  /* 0x0000000416247825 */ /* 0x000fe400078e0224 */
[----:B------:R-:W5:Y:S02]  /*0520*/  LDG.E.128 R44, [R44.64] ;  /* 0x000000242c2c7981 */ /* 0x000f64000c1e1d00 */
[----:B------:R-:W-:-:S02]  /*0530*/  IMAD.WIDE R28, R76, 0x4, R28 ;  /* 0x000000044c1c7825 */ /* 0x000fc400078e021c */
[----:B------:R-:W5:Y:S04]  /*0540*/  LDG.E.128 R36, [R36.64] ;  /* 0x0000002424247981 */ /* 0x000f68000c1e1d00 */
[----:B------:R-:W5:Y:S01]  /*0550*/  LDG.E.128 R28, [R28.64] ;  /* 0x000000241c1c7981 */ /* 0x000f62000c1e1d00 */
[----:B------:R-:W-:Y:S01]  /*0560*/  BSSY B6, `(.L_x_0) ;  /* 0x0000023000067945 */ /* 0x000fe20003800000 */
[----:B------:R-:W-:Y:S02]  /*0570*/  SHF.R.S32.HI R25, RZ, 0x1f, R22 ;  /* 0x0000001fff197819 */ /* 0x000fe40000011416 */
[----:B------:R-:W-:Y:S02]  /*0580*/  SHF.R.S32.HI R23, RZ, 0x1f, R76 ;  /* 0x0000001fff177819 */ /* 0x000fe4000001144c */
[----:B--2---:R-:W-:-:S02]  /*0590*/  SHF.R.U32.HI R17, RZ, 0x14, R5 ;  /* 0x00000014ff117819 */ /* 0x004fc40000011605 */
[----:B---3--:R-:W-:Y:S02]  /*05a0*/  SHF.R.U32.HI R7, RZ, 0x14, R3 ;  /* 0x00000014ff077819 */ /* 0x008fe40000011603 */
[----:B------:R-:W-:Y:S02]  /*05b0*/  LOP3.LUT R17, R17, 0x800, RZ, 0xc0, !PT ;  /* 0x0000080011117812 */ /* 0x000fe400078ec0ff */
[----:B------:R-:W-:Y:S02]  /*05c0*/  LOP3.LUT R7, R7, 0x800, RZ, 0xc0, !PT ;  /* 0x0000080007077812 */ /* 0x000fe400078ec0ff */
[----:B------:R-:W-:Y:S02]  /*05d0*/  IADD3 R17, P0, R4, R17, RZ ;  /* 0x0000001104117210 */ /* 0x000fe40007f1e0ff */
[----:B------:R-:W-:-:S03]  /*05e0*/  IADD3 R18, P1, R2, R7, RZ ;  /* 0x0000000702127210 */ /* 0x000fc60007f3e0ff */
[----:B------:R-:W-:Y:S01]  /*05f0*/  IMAD.X R16, RZ, RZ, R5, P0 ;  /* 0x000000ffff107224 */ /* 0x000fe200000e0605 */
[----:B------:R-:W-:Y:S01]  /*0600*/  LOP3.LUT R0, R17, R18, RZ, 0xfc, !PT ;  /* 0x0000001211007212 */ /* 0x000fe200078efcff */
[----:B------:R-:W-:-:S03]  /*0610*/  IMAD.X R19, RZ, RZ, R3, P1 ;  /* 0x000000ffff137224 */ /* 0x000fc600008e0603 */
[----:B------:R-:W-:Y:S02]  /*0620*/  ISETP.GE.U32.AND P0, PT, R0, 0x800, PT ;  /* 0x000008000000780c */ /* 0x000fe40003f06070 */
[----:B------:R-:W-:-:S04]  /*0630*/  LOP3.LUT R0, R16, R19, RZ, 0xfc, !PT ;  /* 0x0000001310007212 */ /* 0x000fc800078efcff */
[----:B------:R-:W-:-:S13]  /*0640*/  ISETP.GE.U32.AND.EX P0, PT, R0, RZ, PT, P0 ;  /* 0x000000ff0000720c */ /* 0x000fda0003f06100 */
[----:B------:R-:W-:Y:S05]  /*0650*/  @!P0 BRA `(.L_x_1) ;  /* 0x0000013000008947 */ /* 0x000fea0003800000 */
[----:B------:R-:W-:Y:S01]  /*0660*/  MOV R0, 0x0 ;  /* 0x0000000000007802 */ /* 0x000fe20000000f00 */
[----:B------:R-:W-:Y:S01]  /*0670*/  IMAD.MOV.U32 R4, RZ, RZ, c[0x4][0x30] ;  /* 0x01000c00ff047624 */ /* 0x000fe200078e00ff */
[----:B------:R-:W-:Y:S01]  /*0680*/  MOV R11, c[0x4][0x24] ;  /* 0x01000900000b7a02 */ /* 0x000fe20000000f00 */
[----:B------:R-:W-:Y:S01]  /*0690*/  IMAD.MOV.U32 R5, RZ, RZ, c[0x4][0x34] ;  /* 0x01000d00ff057624 */ /* 0x000fe200078e00ff */
[----:B------:R0:W1:Y:S01]  /*06a0*/  LDC.64 R2, c[0x4][R0] ;  /* 0x0100000000027b82 */ /* 0x0000620000000a00 */
[----:B------:R-:W-:Y:S02]  /*06b0*/  IMAD.MOV.U32 R6, RZ, RZ, c[0x4][0x28] ;  /* 0x01000a00ff067624 */ /* 0x000fe400078e00ff */
[----:B------:R-:W-:Y:S02]  /*06c0*/  IMAD.MOV.U32 R7, RZ, RZ, c[0x4][0x2c] ;  /* 0x01000b00ff077624 */ /* 0x000fe400078e00ff */
[----:B------:R-:W-:Y:S02]  /*06d0*/  IMAD.MOV.U32 R8, RZ, RZ, 0x34b ;  /* 0x0000034bff087424 */ /* 0x000fe400078e00ff */
[----:B------:R-:W-:-:S02]  /*06e0*/  IMAD.MOV.U32 R10, RZ, RZ, c[0x4][0x20] ;  /* 0x01000800ff0a7624 */ /* 0x000fc400078e00ff */
[----:B------:R-:W-:Y:S02]  /*06f0*/  IMAD.MOV.U32 R12, RZ, RZ, 0x1 ;  /* 0x00000001ff0c7424 */ /* 0x000fe400078e00ff */
[----:B------:R-:W-:Y:S02]  /*0700*/  IMAD.MOV.U32 R13, RZ, RZ, RZ ;  /* 0x000000ffff0d7224 */ /* 0x000fe400078e00ff */
[----:B0-----:R-:W-:-:S05]  /*0710*/  LEPC R14 ;  /* 0x00000000000e734e */ /* 0x001fca0000000000 */
[----:B------:R-:W-:Y:S02]  /*0720*/  MOV R9, 0x790 ;  /* 0x0000079000097802 */ /* 0x000fe40000000f00 */
[----:B------:R-:W-:Y:S02]  /*0730*/  MOV R20, 0x710 ;  /* 0x0000071000147802 */ /* 0x000fe40000000f00 */
[----:B------:R-:W-:Y:S02]  /*0740*/  MOV R21, 0x0 ;  /* 0x0000000000157802 */ /* 0x000fe40000000f00 */
[----:B------:R-:W-:Y:S02]  /*0750*/  MOV R0, 0x0 ;  /* 0x0000000000007802 */ /* 0x000fe40000000f00 */
[----:B------:R-:W-:-:S04]  /*0760*/  IADD3 R20, P0, P1, -R20, R9, R14 ;  /* 0x0000000914147210 */ /* 0x000fc8000791e10e */
[----:B------:R-:W-:-:S04]  /*0770*/  IADD3.X R21, ~R0, R21, R15, P0, P1 ;  /* 0x0000001500157210 */ /* 0x000fc800007e250f */
[----:B-1---5:R-:W-:Y:S05]  /*0780*/  CALL.ABS.NOINC R2 ;  /* 0x0000000002007343 */ /* 0x022fea0003c00000 */
.L_x_1:
[----:B------:R-:W-:Y:S05]  /*0790*/  BSYNC B6 ;  /* 0x0000000000067941 */ /* 0x000fea0003800000 */
.L_x_0:
[C---:B------:R-:W-:Y:S01]  /*07a0*/  SHF.L.U64.HI R2, R22.reuse, 0x2, R25 ;  /* 0x0000000216027819 */ /* 0x040fe20000010219 */
[----:B------:R-:W-:Y:S01]  /*07b0*/  IMAD.SHL.U32 R22, R22, 0x4, RZ ;  /* 0x0000000416167824 */ /* 0x000fe200078e00ff */
[C---:B------:R-:W-:Y:S01]  /*07c0*/  SHF.L.U64.HI R23, R76.reuse, 0x2, R23 ;  /* 0x000000024c177819 */ /* 0x040fe20000010217 */
[----:B------:R-:W-:Y:S01]  /*07d0*/  IMAD.SHL.U32 R76, R76, 0x4, RZ ;  /* 0x000000044c4c7824 */ /* 0x000fe200078e00ff */
[C---:B------:R-:W-:Y:S02]  /*07e0*/  LEA R25, P0, R18.reuse, c[0x0][0x198], 0x10 ;  /* 0x0000660012197a11 */ /* 0x040fe400078080ff */
[C---:B------:R-:W-:Y:S02]  /*07f0*/  LEA R3, P1, R17.reuse, c[0x0][0x198], 0x10 ;  /* 0x0000660011037a11 */ /* 0x040fe400078280ff */
[----:B------:R-:W-:Y:S02]  /*0800*/  LEA.HI.X R19, R18, c[0x0][0x19c], R19, 0x10, P0 ;  /* 0x0000670012137a11 */ /* 0x000fe400000f8413 */
[----:B------:R-:W-:-:S02]  /*0810*/  LEA.HI.X R0, R17, c[0x0][0x19c], R16, 0x10, P1 ;  /* 0x0000670011007a11 */ /* 0x000fc400008f8410 */
[----:B------:R-:W-:Y:S02]  /*0820*/  IADD3 R24, P0, R22, R25, RZ ;  /* 0x0000001916187210 */ /* 0x000fe40007f1e0ff */
[----:B------:R-:W-:-:S03]  /*0830*/  IADD3 R16, P1, R76, R3, RZ ;  /* 0x000000034c107210 */ /* 0x000fc60007f3e0ff */
[----:B------:R-:W-:Y:S02]  /*0840*/  IMAD.X R25, R2, 0x1, R19, P0 ;  /* 0x0000000102197824 */ /* 0x000fe400000e0613 */
[----:B------:R-:W-:-:S04]  /*0850*/  IMAD.X R17, R23, 0x1, R0, P1 ;  /* 0x0000000117117824 */ /* 0x000fc800008e0600 */
[----:B------:R-:W5:Y:S04]  /*0860*/  LDG.E.128 R24, [R24.64] ;  /* 0x0000002418187981 */ /* 0x000f68000c1e1d00 */
[----:B------:R-:W5:Y:S02]  /*0870*/  LDG.E.128 R16, [R16.64] ;  /* 0x0000002410107981 */ /* 0x000f64000c1e1d00 */
[----:B-----5:R-:W-:Y:S01]  /*0880*/  SHF.R.U32.HI R3, RZ, 0x14, R93 ;  /* 0x00000014ff037819 */ /* 0x020fe2000001165d */
[----:B------:R-:W-:Y:S01]  /*0890*/  BSSY B6, `(.L_x_2) ;  /* 0x0000020000067945 */ /* 0x000fe20003800000 */
[----:B------:R-:W-:Y:S02]  /*08a0*/  SHF.R.U32.HI R79, RZ, 0x14, R87 ;  /* 0x00000014ff4f7819 */ /* 0x000fe40000011657 */
[----:B------:R-:W-:-:S02]  /*08b0*/  LOP3.LUT R3, R3, 0x800, RZ, 0xc0, !PT ;  /* 0x0000080003037812 */ /* 0x000fc400078ec0ff */
        /* <DEDUP_REMOVED lines=16> */
[----:B------:R-:W-:Y:S02]  /*09c0*/  IMAD.MOV.U32 R8, RZ, RZ, 0x34b ;  /* 0x0000034bff087424 */ /* 0x000fe400078e00ff */
[----:B------:R-:W-:Y:S02]  /*09d0*/  IMAD.MOV.U32 R10, RZ, RZ, c[0x4][0x8] ;  /* 0x01000200ff0a7624 */ /* 0x000fe400078e00ff */
        /* <DEDUP_REMOVED lines=10> */
[----:B-1----:R-:W-:Y:S05]  /*0a80*/  CALL.ABS.NOINC R14 ;  /* 0x000000000e007343 */ /* 0x002fea0003c00000 */
.L_x_3:
[----:B------:R-:W-:Y:S05]  /*0a90*/  BSYNC B6 ;  /* 0x0000000000067941 */ /* 0x000fea0003800000 */
.L_x_2:
[C---:B------:R-:W-:Y:S02]  /*0aa0*/  LEA R9, P0, R79.reuse, c[0x0][0x1a8], 0x10 ;  /* 0x00006a004f097a11 */ /* 0x040fe400078080ff */
[C---:B------:R-:W-:Y:S02]  /*0ab0*/  LEA R5, P1, R78.reuse, c[0x0][0x1a8], 0x10 ;  /* 0x00006a004e057a11 */ /* 0x040fe400078280ff */
[----:B------:R-:W-:Y:S02]  /*0ac0*/  LEA.HI.X R79, R79, c[0x0][0x1ac], R84, 0x10, P0 ;  /* 0x00006b004f4f7a11 */ /* 0x000fe400000f8454 */
[----:B------:R-:W-:Y:S02]  /*0ad0*/  IADD3 R8, P0, R9, R22, RZ ;  /* 0x0000001609087210 */ /* 0x000fe40007f1e0ff */
[----:B------:R-:W-:Y:S02]  /*0ae0*/  LEA.HI.X R78, R78, c[0x0][0x1ac], R77, 0x10, P1 ;  /* 0x00006b004e4e7a11 */ /* 0x000fe400008f844d */
[----:B------:R-:W-:Y:S01]  /*0af0*/  IADD3 R4, P1, R5, R76, RZ ;  /* 0x0000004c05047210 */ /* 0x000fe20007f3e0ff */
[----:B------:R-:W-:-:S04]  /*0b00*/  IMAD.X R9, R79, 0x1, R2, P0 ;  /* 0x000000014f097824 */ /* 0x000fc800000e0602 */
[----:B------:R-:W-:Y:S02]  /*0b10*/  IMAD.X R5, R78, 0x1, R23, P1 ;  /* 0x000000014e057824 */ /* 0x000fe400008e0617 */
[----:B------:R-:W2:Y:S04]  /*0b20*/  LDG.E.128 R8, [R8.64] ;  /* 0x0000002408087981 */ /* 0x000ea8000c1e1d00 */
[----:B------:R-:W3:Y:S01]  /*0b30*/  LDG.E.128 R4, [R4.64] ;  /* 0x0000002404047981 */ /* 0x000ee2000c1e1d00 */
[----:B------:R-:W-:Y:S02]  /*0b40*/  FADD R14, R69, R53 ;  /* 0x00000035450e7221 */ /* 0x000fe40000000000 */
[----:B------:R-:W-:Y:S02]  /*0b50*/  FADD R3, R62, R46 ;  /* 0x0000002e3e037221 */ /* 0x000fe40000000000 */
[----:B------:R-:W-:-:S02]  /*0b60*/  FADD R2, R61, R45 ;  /* 0x0000002d3d027221 */ /* 0x000fc40000000000 */
[----:B------:R-:W-:Y:S02]  /*0b70*/  FADD R14, R37, R14 ;  /* 0x0000000e250e7221 */ /* 0x000fe40000000000 */
[----:B------:R-:W-:Y:S02]  /*0b80*/  FADD R0, R63, R47 ;  /* 0x0000002f3f007221 */ /* 0x000fe40000000000 */
[----:B------:R-:W-:Y:S02]  /*0b90*/  FADD R13, R60, R44 ;  /* 0x0000002c3c0d7221 */ /* 0x000fe40000000000 */
        /* <DEDUP_REMOVED lines=18> */
[----:B--2---:R-:W-:Y:S02]  /*0cc0*/  FADD R9, R14, R9 ;  /* 0x000000090e097221 */ /* 0x004fe40000000000 */
[----:B------:R-:W-:Y:S02]  /*0cd0*/  IMAD.MOV.U32 R14, RZ, RZ, 0x4 ;  /* 0x00000004ff0e7424 */ /* 0x000fe400078e00ff */
[----:B---3--:R-:W-:-:S02]  /*0ce0*/  FADD R5, R2, R5 ;  /* 0x0000000502057221 */ /* 0x008fc40000000000 */
[----:B------:R-:W-:Y:S02]  /*0cf0*/  FADD R6, R3, R6 ;  /* 0x0000000603067221 */ /* 0x000fe40000000000 */
[----:B------:R-:W-:Y:S02]  /*0d00*/  FADD R8, R21, R8 ;  /* 0x0000000815087221 */ /* 0x000fe40000000000 */
[----:B------:R-:W-:Y:S02]  /*0d10*/  FADD R10, R15, R10 ;  /* 0x0000000a0f0a7221 */ /* 0x000fe40000000000 */
[----:B------:R-:W-:Y:S02]  /*0d20*/  FADD R11, R12, R11 ;  /* 0x0000000b0c0b7221 */ /* 0x000fe40000000000 */
[----:B------:R-:W-:Y:S02]  /*0d30*/  FADD R4, R13, R4 ;  /* 0x000000040d047221 */ /* 0x000fe40000000000 */
[----:B------:R-:W-:-:S04]  /*0d40*/  IMAD.WIDE R2, R85, R14, c[0x0][0x1b0] ;  /* 0x00006c0055027625 */ /* 0x000fc800078e020e */
[----:B------:R-:W-:Y:S01]  /*0d50*/  FADD R7, R0, R7 ;  /* 0x0000000700077221 */ /* 0x000fe20000000000 */
[----:B------:R-:W-:Y:S04]  /*0d60*/  STG.E.128 [R2.64], R8 ;  /* 0x0000000802007986 */ /* 0x000fe8000c101d24 */
[----:B------:R-:W-:Y:S01]  /*0d70*/  STG.E.128 [R2.64+0x800], R4 ;  /* 0x0008000402007986 */ /* 0x000fe2000c101d24 */
[----:B------:R-:W-:Y:S05]  /*0d80*/  EXIT ;  /* 0x000000000000794d */ /* 0x000fea0003800000 */
.L_x_4:
[----:B------:R-:W-:-:S00]  /*0d90*/  BRA `(.L_x_4) ;  /* 0xfffffff000007947 */ /* 0x000fc0000383ffff */
[----:B------:R-:W-:-:S00]  /*0da0*/  NOP ;  /* 0x0000000000007918 */ /* 0x000fc00000000000 */
        /* <DEDUP_REMOVED lines=13> */
.L_x_5:


//--------------------- .nv.global.init           --------------------------
	.section	.nv.global.init,"aw",@progbits
.nv.global.init:
	.type		assertFunc_1,@object
	.size		assertFunc_1,(assertFunc_0 - assertFunc_1)
assertFunc_1:
        /*0000*/ 	.byte	0x5f, 0x63, 0x61, 0x6c, 0x6c, 0x5f, 0x77, 0x69, 0x74, 0x68, 0x5f, 0x66, 0x72, 0x61, 0x6d, 0x65
        /*0010*/ 	.byte	0x73, 0x5f, 0x72, 0x65, 0x6d, 0x6f, 0x76, 0x65, 0x64
	.type		assertFunc_0,@object
	.size		assertFunc_0,(assertFile_0 - assertFunc_0)
assertFunc_0:
        /*0019*/ 	.byte	0x5f, 0x63, 0x61, 0x6c, 0x6c, 0x5f, 0x77, 0x69, 0x74, 0x68, 0x5f, 0x66, 0x72, 0x61, 0x6d, 0x65
        /*0029*/ 	.byte	0x73, 0x5f, 0x72, 0x65, 0x6d, 0x6f, 0x76, 0x65, 0x64
	.type		assertFile_0,@object
	.size		assertFile_0,(assertMessage_1 - assertFile_0)
assertFile_0:
        /*0032*/ 	.byte	0x3c, 0x66, 0x72, 0x6f, 0x7a, 0x65, 0x6e, 0x20, 0x69, 0x6d, 0x70, 0x6f, 0x72, 0x74, 0x6c, 0x69
        /*0042*/ 	.byte	0x62, 0x2e, 0x5f, 0x62, 0x6f, 0x6f, 0x74, 0x73, 0x74, 0x72, 0x61, 0x70, 0x5f, 0x65, 0x78, 0x74
        /*0052*/ 	.byte	0x65, 0x72, 0x6e, 0x61, 0x6c, 0x3e
	.type		assertMessage_1,@object
	.size		assertMessage_1,(assertFile_1 - assertMessage_1)
assertMessage_1:
        /*0058*/ 	.byte	0x69, 0x6e, 0x64, 0x65, 0x78, 0x20, 0x6f, 0x75, 0x74, 0x20, 0x6f, 0x66, 0x20, 0x62, 0x6f, 0x75
        /*0068*/ 	.byte	0x6e, 0x64, 0x73, 0x3a, 0x20, 0x30, 0x20, 0x3c, 0x3d, 0x20, 0x74, 0x6d, 0x70, 0x32, 0x36, 0x20
        /*0078*/ 	.byte	0x3c, 0x20, 0x32, 0x30, 0x34, 0x38
	.type		assertFile_1,@object
	.size		assertFile_1,(assertMessage_0 - assertFile_1)
assertFile_1:
        /*007e*/ 	.byte	0x3c, 0x66, 0x72, 0x6f, 0x7a, 0x65, 0x6e, 0x20, 0x69, 0x6d, 0x70, 0x6f, 0x72, 0x74, 0x6c, 0x69
        /*008e*/ 	.byte	0x62, 0x2e, 0x5f, 0x62, 0x6f, 0x6f, 0x74, 0x73, 0x74, 0x72, 0x61, 0x70, 0x5f, 0x65, 0x78, 0x74
        /*009e*/ 	.byte	0x65, 0x72, 0x6e, 0x61, 0x6c, 0x3e
	.type		assertMessage_0,@object
	.size		assertMessage_0,(.L_5 - assertMessage_0)
assertMessage_0:
        /*00a4*/ 	.byte	0x69, 0x6e, 0x64, 0x65, 0x78, 0x20, 0x6f, 0x75, 0x74, 0x20, 0x6f, 0x66, 0x20, 0x62, 0x6f, 0x75
        /*00b4*/ 	.byte	0x6e, 0x64, 0x73, 0x3a, 0x20, 0x30, 0x20, 0x3c, 0x3d, 0x20, 0x74, 0x6d, 0x70, 0x32, 0x30, 0x20
        /*00c4*/ 	.byte	0x3c, 0x20, 0x32, 0x30, 0x34, 0x38
.L_5:


//--------------------- SYMBOLS --------------------------

	.type		__assertfail,@function
